//
// Generated by NVIDIA NVVM Compiler
//
// Compiler Build ID: CL-36424714
// Cuda compilation tools, release 13.0, V13.0.88
// Based on NVVM 20.0.0
//

.version 9.0
.target sm_100
.address_size 64

	// .globl	_Z15matVecMulKernelPfS_S_4Dim2

.visible .entry _Z15matVecMulKernelPfS_S_4Dim2(
	.param .u64 .ptr .align 1 _Z15matVecMulKernelPfS_S_4Dim2_param_0,
	.param .u64 .ptr .align 1 _Z15matVecMulKernelPfS_S_4Dim2_param_1,
	.param .u64 .ptr .align 1 _Z15matVecMulKernelPfS_S_4Dim2_param_2,
	.param .align 1 .b8 _Z15matVecMulKernelPfS_S_4Dim2_param_3[2]
)
{
	.reg .pred 	%p<11>;
	.reg .b16 	%rs<6>;
	.reg .b32 	%r<40>;
	.reg .b32 	%f<112>;
	.reg .b64 	%rd<31>;

	ld.param.u64 	%rd10, [_Z15matVecMulKernelPfS_S_4Dim2_param_0];
	ld.param.u64 	%rd11, [_Z15matVecMulKernelPfS_S_4Dim2_param_1];
	ld.param.u64 	%rd12, [_Z15matVecMulKernelPfS_S_4Dim2_param_2];
	ld.param.u8 	%rs2, [_Z15matVecMulKernelPfS_S_4Dim2_param_3];
	ld.param.u8 	%rs3, [_Z15matVecMulKernelPfS_S_4Dim2_param_3+1];
	cvta.to.global.u64 	%rd1, %rd11;
	cvta.to.global.u64 	%rd2, %rd12;
	mov.u32 	%r24, %ntid.x;
	mov.u32 	%r25, %ctaid.x;
	mov.u32 	%r26, %tid.x;
	mad.lo.s32 	%r1, %r24, %r25, %r26;
	cvt.u32.u16 	%r27, %rs3;
	and.b32  	%r28, %r27, 255;
	setp.ge.s32 	%p1, %r1, %r28;
	@%p1 bra 	$L__BB0_15;
	cvt.u32.u16 	%r29, %rs2;
	and.b32  	%r2, %r29, 255;
	setp.eq.s16 	%p2, %rs2, 0;
	mov.f32 	%f111, 0f00000000;
	@%p2 bra 	$L__BB0_14;
	mul.lo.s32 	%r3, %r1, %r2;
	and.b32  	%r4, %r2, 15;
	setp.lt.u16 	%p3, %rs2, 16;
	mov.f32 	%f111, 0f00000000;
	mov.b32 	%r36, 0;
	@%p3 bra 	$L__BB0_5;
	and.b32  	%r36, %r2, 240;
	neg.s32 	%r34, %r36;
	add.s64 	%rd29, %rd2, 32;
	add.s64 	%rd4, %rd1, 32;
	mov.f32 	%f111, 0f00000000;
	mov.u32 	%r33, %r3;
$L__BB0_4:
	.pragma "nounroll";
	mul.wide.s32 	%rd13, %r33, 4;
	add.s64 	%rd14, %rd4, %rd13;
	ld.global.f32 	%f18, [%rd29+-32];
	ld.global.f32 	%f19, [%rd14+-32];
	fma.rn.f32 	%f20, %f18, %f19, %f111;
	ld.global.f32 	%f21, [%rd29+-28];
	ld.global.f32 	%f22, [%rd14+-28];
	fma.rn.f32 	%f23, %f21, %f22, %f20;
	ld.global.f32 	%f24, [%rd29+-24];
	ld.global.f32 	%f25, [%rd14+-24];
	fma.rn.f32 	%f26, %f24, %f25, %f23;
	ld.global.f32 	%f27, [%rd29+-20];
	ld.global.f32 	%f28, [%rd14+-20];
	fma.rn.f32 	%f29, %f27, %f28, %f26;
	ld.global.f32 	%f30, [%rd29+-16];
	ld.global.f32 	%f31, [%rd14+-16];
	fma.rn.f32 	%f32, %f30, %f31, %f29;
	ld.global.f32 	%f33, [%rd29+-12];
	ld.global.f32 	%f34, [%rd14+-12];
	fma.rn.f32 	%f35, %f33, %f34, %f32;
	ld.global.f32 	%f36, [%rd29+-8];
	ld.global.f32 	%f37, [%rd14+-8];
	fma.rn.f32 	%f38, %f36, %f37, %f35;
	ld.global.f32 	%f39, [%rd29+-4];
	ld.global.f32 	%f40, [%rd14+-4];
	fma.rn.f32 	%f41, %f39, %f40, %f38;
	ld.global.f32 	%f42, [%rd29];
	ld.global.f32 	%f43, [%rd14];
	fma.rn.f32 	%f44, %f42, %f43, %f41;
	ld.global.f32 	%f45, [%rd29+4];
	ld.global.f32 	%f46, [%rd14+4];
	fma.rn.f32 	%f47, %f45, %f46, %f44;
	ld.global.f32 	%f48, [%rd29+8];
	ld.global.f32 	%f49, [%rd14+8];
	fma.rn.f32 	%f50, %f48, %f49, %f47;
	ld.global.f32 	%f51, [%rd29+12];
	ld.global.f32 	%f52, [%rd14+12];
	fma.rn.f32 	%f53, %f51, %f52, %f50;
	ld.global.f32 	%f54, [%rd29+16];
	ld.global.f32 	%f55, [%rd14+16];
	fma.rn.f32 	%f56, %f54, %f55, %f53;
	ld.global.f32 	%f57, [%rd29+20];
	ld.global.f32 	%f58, [%rd14+20];
	fma.rn.f32 	%f59, %f57, %f58, %f56;
	ld.global.f32 	%f60, [%rd29+24];
	ld.global.f32 	%f61, [%rd14+24];
	fma.rn.f32 	%f62, %f60, %f61, %f59;
	ld.global.f32 	%f63, [%rd29+28];
	ld.global.f32 	%f64, [%rd14+28];
	fma.rn.f32 	%f111, %f63, %f64, %f62;
	add.s32 	%r34, %r34, 16;
	add.s64 	%rd29, %rd29, 64;
	add.s32 	%r33, %r33, 16;
	setp.ne.s32 	%p4, %r34, 0;
	@%p4 bra 	$L__BB0_4;
$L__BB0_5:
	setp.eq.s32 	%p5, %r4, 0;
	@%p5 bra 	$L__BB0_14;
	and.b32  	%r12, %r2, 7;
	setp.lt.u32 	%p6, %r4, 8;
	@%p6 bra 	$L__BB0_8;
	mul.wide.u32 	%rd15, %r36, 4;
	add.s64 	%rd16, %rd2, %rd15;
	ld.global.f32 	%f66, [%rd16];
	add.s32 	%r31, %r36, %r3;
	mul.wide.s32 	%rd17, %r31, 4;
	add.s64 	%rd18, %rd1, %rd17;
	ld.global.f32 	%f67, [%rd18];
	fma.rn.f32 	%f68, %f66, %f67, %f111;
	ld.global.f32 	%f69, [%rd16+4];
	ld.global.f32 	%f70, [%rd18+4];
	fma.rn.f32 	%f71, %f69, %f70, %f68;
	ld.global.f32 	%f72, [%rd16+8];
	ld.global.f32 	%f73, [%rd18+8];
	fma.rn.f32 	%f74, %f72, %f73, %f71;
	ld.global.f32 	%f75, [%rd16+12];
	ld.global.f32 	%f76, [%rd18+12];
	fma.rn.f32 	%f77, %f75, %f76, %f74;
	ld.global.f32 	%f78, [%rd16+16];
	ld.global.f32 	%f79, [%rd18+16];
	fma.rn.f32 	%f80, %f78, %f79, %f77;
	ld.global.f32 	%f81, [%rd16+20];
	ld.global.f32 	%f82, [%rd18+20];
	fma.rn.f32 	%f83, %f81, %f82, %f80;
	ld.global.f32 	%f84, [%rd16+24];
	ld.global.f32 	%f85, [%rd18+24];
	fma.rn.f32 	%f86, %f84, %f85, %f83;
	ld.global.f32 	%f87, [%rd16+28];
	ld.global.f32 	%f88, [%rd18+28];
	fma.rn.f32 	%f111, %f87, %f88, %f86;
	add.s32 	%r36, %r36, 8;
$L__BB0_8:
	setp.eq.s32 	%p7, %r12, 0;
	@%p7 bra 	$L__BB0_14;
	and.b32  	%r15, %r2, 3;
	setp.lt.u32 	%p8, %r12, 4;
	@%p8 bra 	$L__BB0_11;
	mul.wide.u32 	%rd19, %r36, 4;
	add.s64 	%rd20, %rd2, %rd19;
	ld.global.f32 	%f90, [%rd20];
	add.s32 	%r32, %r36, %r3;
	mul.wide.s32 	%rd21, %r32, 4;
	add.s64 	%rd22, %rd1, %rd21;
	ld.global.f32 	%f91, [%rd22];
	fma.rn.f32 	%f92, %f90, %f91, %f111;
	ld.global.f32 	%f93, [%rd20+4];
	ld.global.f32 	%f94, [%rd22+4];
	fma.rn.f32 	%f95, %f93, %f94, %f92;
	ld.global.f32 	%f96, [%rd20+8];
	ld.global.f32 	%f97, [%rd22+8];
	fma.rn.f32 	%f98, %f96, %f97, %f95;
	ld.global.f32 	%f99, [%rd20+12];
	ld.global.f32 	%f100, [%rd22+12];
	fma.rn.f32 	%f111, %f99, %f100, %f98;
	add.s32 	%r36, %r36, 4;
$L__BB0_11:
	setp.eq.s32 	%p9, %r15, 0;
	@%p9 bra 	$L__BB0_14;
	add.s32 	%r39, %r36, %r3;
	mul.wide.u32 	%rd23, %r36, 4;
	add.s64 	%rd30, %rd2, %rd23;
	neg.s32 	%r38, %r15;
$L__BB0_13:
	.pragma "nounroll";
	mul.wide.s32 	%rd24, %r39, 4;
	add.s64 	%rd25, %rd1, %rd24;
	ld.global.f32 	%f101, [%rd30];
	ld.global.f32 	%f102, [%rd25];
	fma.rn.f32 	%f111, %f101, %f102, %f111;
	add.s32 	%r39, %r39, 1;
	add.s64 	%rd30, %rd30, 4;
	add.s32 	%r38, %r38, 1;
	setp.ne.s32 	%p10, %r38, 0;
	@%p10 bra 	$L__BB0_13;
$L__BB0_14:
	cvta.to.global.u64 	%rd26, %rd10;
	mul.wide.s32 	%rd27, %r1, 4;
	add.s64 	%rd28, %rd26, %rd27;
	st.global.f32 	[%rd28], %f111;
$L__BB0_15:
	ret;

}


// ===== COMPILED SASS (sm_100) =====

	.target	sm_100

	.elftype	@"ET_EXEC"


//--------------------- .note.nv.tkinfo           --------------------------
	.section	.note.nv.tkinfo,"",@"SHT_NOTE"
	.sectionflags	@"SHF_NOTE_NV_TKINFO"
	.tkinfo
        /*0018*/ 	.word	0x00000002
        /*0030*/ 	.string	""
        /*0030*/ 	.string	"ptxas"
        /*0030*/ 	.string	"Cuda compilation tools, release 13.0, V13.0.88"
        /*0030*/ 	.string	"Build cuda_13.0.r13.0/compiler.36424714_0"
        /*0030*/ 	.string	"-arch sm_100 -m 64 "



//--------------------- .note.nv.cuinfo           --------------------------
	.section	.note.nv.cuinfo,"",@"SHT_NOTE"
	.sectionflags	@"SHF_NOTE_NV_CUINFO"
        /*0018*/ 	.short	0x0002
        /*001a*/ 	.short	0x0064
        /*001c*/ 	.short	0x0082
	.zero		2


//--------------------- .nv.info                  --------------------------
	.section	.nv.info,"",@"SHT_CUDA_INFO"
	.align	4


	//----- nvinfo : EIATTR_REGCOUNT
	.align		4
        /*0000*/ 	.byte	0x04, 0x2f
        /*0002*/ 	.short	(.L_1 - .L_0)
	.align		4
.L_0:
        /*0004*/ 	.word	index@(_Z15matVecMulKernelPfS_S_4Dim2)
        /*0008*/ 	.word	0x0000001f


	//----- nvinfo : EIATTR_FRAME_SIZE
	.align		4
.L_1:
        /*000c*/ 	.byte	0x04, 0x11
        /*000e*/ 	.short	(.L_3 - .L_2)
	.align		4
.L_2:
        /*0010*/ 	.word	index@(_Z15matVecMulKernelPfS_S_4Dim2)
        /*0014*/ 	.word	0x00000000


	//----- nvinfo : EIATTR_MIN_STACK_SIZE
	.align		4
.L_3:
        /*0018*/ 	.byte	0x04, 0x12
        /*001a*/ 	.short	(.L_5 - .L_4)
	.align		4
.L_4:
        /*001c*/ 	.word	index@(_Z15matVecMulKernelPfS_S_4Dim2)
        /*0020*/ 	.word	0x00000000
.L_5:


//--------------------- .nv.compat                --------------------------
	.section	.nv.compat,"",@"SHT_CUDA_COMPAT_INFO"
	.align	4
        /*0000*/ 	.byte	0x02, 0x09, 0x00, 0x00, 0x02, 0x02, 0x01, 0x00, 0x02, 0x05, 0x05, 0x00, 0x03, 0x07, 0x01, 0x01
        /*0010*/ 	.byte	0x02, 0x03, 0x00, 0x00, 0x02, 0x06, 0x01, 0x00, 0x04, 0x0b, 0x08, 0x00, 0x09, 0x00, 0x00, 0x00
        /*0020*/ 	.byte	0x00, 0x00, 0x00, 0x00


//--------------------- .nv.info._Z15matVecMulKernelPfS_S_4Dim2 --------------------------
	.section	.nv.info._Z15matVecMulKernelPfS_S_4Dim2,"",@"SHT_CUDA_INFO"
	.sectionflags	@""
	.align	4


	//----- nvinfo : EIATTR_CUDA_API_VERSION
	.align		4
        /*0000*/ 	.byte	0x04, 0x37
        /*0002*/ 	.short	(.L_7 - .L_6)
.L_6:
        /*0004*/ 	.word	0x00000082


	//----- nvinfo : EIATTR_KPARAM_INFO
	.align		4
.L_7:
        /*0008*/ 	.byte	0x04, 0x17
        /*000a*/ 	.short	(.L_9 - .L_8)
.L_8:
        /*000c*/ 	.word	0x00000000
        /*0010*/ 	.short	0x0003
        /*0012*/ 	.short	0x0018
        /*0014*/ 	.byte	0x00, 0xf0, 0x09, 0x00


	//----- nvinfo : EIATTR_KPARAM_INFO
	.align		4
.L_9:
        /*0018*/ 	.byte	0x04, 0x17
        /*001a*/ 	.short	(.L_11 - .L_10)
.L_10:
        /*001c*/ 	.word	0x00000000
        /*0020*/ 	.short	0x0002
        /*0022*/ 	.short	0x0010
        /*0024*/ 	.byte	0x00, 0xf5, 0x21, 0x00


	//----- nvinfo : EIATTR_KPARAM_INFO
	.align		4
.L_11:
        /*0028*/ 	.byte	0x04, 0x17
        /*002a*/ 	.short	(.L_13 - .L_12)
.L_12:
        /*002c*/ 	.word	0x00000000
        /*0030*/ 	.short	0x0001
        /*0032*/ 	.short	0x0008
        /*0034*/ 	.byte	0x00, 0xf5, 0x21, 0x00


	//----- nvinfo : EIATTR_KPARAM_INFO
	.align		4
.L_13:
        /*0038*/ 	.byte	0x04, 0x17
        /*003a*/ 	.short	(.L_15 - .L_14)
.L_14:
        /*003c*/ 	.word	0x00000000
        /*0040*/ 	.short	0x0000
        /*0042*/ 	.short	0x0000
        /*0044*/ 	.byte	0x00, 0xf5, 0x21, 0x00


	//----- nvinfo : EIATTR_SPARSE_MMA_MASK
	.align		4
.L_15:
        /*0048*/ 	.byte	0x03, 0x50
        /*004a*/ 	.short	0x0000


	//----- nvinfo : EIATTR_MAXREG_COUNT
	.align		4
        /*004c*/ 	.byte	0x03, 0x1b
        /*004e*/ 	.short	0x00ff


	//----- nvinfo : EIATTR_MERCURY_ISA_VERSION
	.align		4
        /*0050*/ 	.byte	0x03, 0x5f
        /*0052*/ 	.short	0x0101


	//----- nvinfo : EIATTR_VRC_CTA_INIT_COUNT
	.align		4
        /*0054*/ 	.byte	0x02, 0x4a
	.zero		1
	.zero		1


	//----- nvinfo : EIATTR_EXIT_INSTR_OFFSETS
	.align		4
        /*0058*/ 	.byte	0x04, 0x1c
        /*005a*/ 	.short	(.L_17 - .L_16)


	//   ....[0]....
.L_16:
        /*005c*/ 	.word	0x00000070


	//   ....[1]....
        /*0060*/ 	.word	0x00000aa0


	//----- nvinfo : EIATTR_CBANK_PARAM_SIZE
	.align		4
.L_17:
        /*0064*/ 	.byte	0x03, 0x19
        /*0066*/ 	.short	0x001a


	//----- nvinfo : EIATTR_PARAM_CBANK
	.align		4
        /*0068*/ 	.byte	0x04, 0x0a
        /*006a*/ 	.short	(.L_19 - .L_18)
	.align		4
.L_18:
        /*006c*/ 	.word	index@(.nv.constant0._Z15matVecMulKernelPfS_S_4Dim2)
        /*0070*/ 	.short	0x0380
        /*0072*/ 	.short	0x001a


	//----- nvinfo : EIATTR_SW_WAR
	.align		4
.L_19:
        /*0074*/ 	.byte	0x04, 0x36
        /*0076*/ 	.short	(.L_21 - .L_20)
.L_20:
        /*0078*/ 	.word	0x00000008
.L_21:


//--------------------- .nv.callgraph             --------------------------
	.section	.nv.callgraph,"",@"SHT_CUDA_CALLGRAPH"
	.align	4
	.sectionentsize	8
	.align		4
        /*0000*/ 	.word	0x00000000
	.align		4
        /*0004*/ 	.word	0xffffffff
	.align		4
        /*0008*/ 	.word	0x00000000
	.align		4
        /*000c*/ 	.word	0xfffffffe
	.align		4
        /*0010*/ 	.word	0x00000000
	.align		4
        /*0014*/ 	.word	0xfffffffd
	.align		4
        /*0018*/ 	.word	0x00000000
	.align		4
        /*001c*/ 	.word	0xfffffffc


//--------------------- .text._Z15matVecMulKernelPfS_S_4Dim2 --------------------------
	.section	.text._Z15matVecMulKernelPfS_S_4Dim2,"ax",@progbits
	.align	128
        .global         _Z15matVecMulKernelPfS_S_4Dim2
        .type           _Z15matVecMulKernelPfS_S_4Dim2,@function
        .size           _Z15matVecMulKernelPfS_S_4Dim2,(.L_x_7 - _Z15matVecMulKernelPfS_S_4Dim2)
        .other          _Z15matVecMulKernelPfS_S_4Dim2,@"STO_CUDA_ENTRY STV_DEFAULT"
_Z15matVecMulKernelPfS_S_4Dim2:
.text._Z15matVecMulKernelPfS_S_4Dim2:
[----:B------:R-:W-:Y:S01]  /*0000*/  LDC R1, c[0x0][0x37c] ;  /* 0x0000df00ff017b82 */ /* 0x000fe20000000800 */
[----:B------:R-:W0:Y:S01]  /*0010*/  S2R R0, SR_CTAID.X ;  /* 0x0000000000007919 */ /* 0x000e220000002500 */
[----:B------:R-:W0:Y:S01]  /*0020*/  LDCU UR4, c[0x0][0x360] ;  /* 0x00006c00ff0477ac */ /* 0x000e220008000800 */
[----:B------:R-:W0:Y:S01]  /*0030*/  S2R R3, SR_TID.X ;  /* 0x0000000000037919 */ /* 0x000e220000002100 */
[----:B------:R-:W1:Y:S01]  /*0040*/  LDCU.U8 UR5, c[0x0][0x399] ;  /* 0x00007320ff0577ac */ /* 0x000e620008000000 */
[----:B0-----:R-:W-:-:S05]  /*0050*/  IMAD R0, R0, UR4, R3 ;  /* 0x0000000400007c24 */ /* 0x001fca000f8e0203 */
[----:B-1----:R-:W-:-:S13]  /*0060*/  ISETP.GE.AND P0, PT, R0, UR5, PT ;  /* 0x0000000500007c0c */ /* 0x002fda000bf06270 */
[----:B------:R-:W-:Y:S05]  /*0070*/  @P0 EXIT ;  /* 0x000000000000094d */ /* 0x000fea0003800000 */
[----:B------:R-:W0:Y:S01]  /*0080*/  LDCU.U8 UR8, c[0x0][0x398] ;  /* 0x00007300ff0877ac */ /* 0x000e220008000000 */
[----:B------:R-:W-:Y:S01]  /*0090*/  HFMA2 R15, -RZ, RZ, 0, 0 ;  /* 0x00000000ff0f7431 */ /* 0x000fe200000001ff */
[----:B------:R-:W1:Y:S01]  /*00a0*/  LDCU.64 UR12, c[0x0][0x358] ;  /* 0x00006b00ff0c77ac */ /* 0x000e620008000a00 */
[----:B0-----:R-:W-:-:S09]  /*00b0*/  UISETP.NE.AND UP0, UPT, UR8, URZ, UPT ;  /* 0x000000ff0800728c */ /* 0x001fd2000bf05270 */
[----:B-1----:R-:W-:Y:S05]  /*00c0*/  BRA.U !UP0, `(.L_x_0) ;  /* 0x0000000908687547 */ /* 0x002fea000b800000 */
[----:B------:R-:W-:Y:S02]  /*00d0*/  UISETP.GE.U32.AND UP1, UPT, UR8, 0x10, UPT ;  /* 0x000000100800788c */ /* 0x000fe4000bf26070 */
[----:B------:R-:W-:Y:S01]  /*00e0*/  IMAD R7, R0, UR8, RZ ;  /* 0x0000000800077c24 */ /* 0x000fe2000f8e02ff */
[----:B------:R-:W-:Y:S01]  /*00f0*/  ULOP3.LUT UR9, UR8, 0xf, URZ, 0xc0, !UPT ;  /* 0x0000000f08097892 */ /* 0x000fe2000f8ec0ff */
[----:B------:R-:W-:Y:S02]  /*0100*/  MOV R15, RZ ;  /* 0x000000ff000f7202 */ /* 0x000fe40000000f00 */
[----:B------:R-:W-:Y:S01]  /*0110*/  MOV R8, RZ ;  /* 0x000000ff00087202 */ /* 0x000fe20000000f00 */
[----:B------:R-:W-:Y:S02]  /*0120*/  UISETP.NE.AND UP0, UPT, UR9, URZ, UPT ;  /* 0x000000ff0900728c */ /* 0x000fe4000bf05270 */
[----:B------:R-:W-:Y:S09]  /*0130*/  BRA.U !UP1, `(.L_x_1) ;  /* 0x0000000509187547 */ /* 0x000ff2000b800000 */
[----:B------:R-:W0:Y:S01]  /*0140*/  LDCU.64 UR6, c[0x0][0x390] ;  /* 0x00007200ff0677ac */ /* 0x000e220008000a00 */
[----:B------:R-:W-:Y:S02]  /*0150*/  MOV R15, RZ ;  /* 0x000000ff000f7202 */ /* 0x000fe40000000f00 */
[----:B------:R-:W-:Y:S01]  /*0160*/  MOV R6, R7 ;  /* 0x0000000700067202 */ /* 0x000fe20000000f00 */
[----:B------:R-:W1:Y:S01]  /*0170*/  LDCU.64 UR4, c[0x0][0x388] ;  /* 0x00007100ff0477ac */ /* 0x000e620008000a00 */
[----:B------:R-:W-:-:S04]  /*0180*/  ULOP3.LUT UR10, UR8, 0xf0, URZ, 0xc0, !UPT ;  /* 0x000000f0080a7892 */ /* 0x000fc8000f8ec0ff */
[----:B------:R-:W-:Y:S02]  /*0190*/  UIADD3 UR11, UPT, UPT, -UR10, URZ, URZ ;  /* 0x000000ff0a0b7290 */ /* 0x000fe4000fffe1ff */
[----:B------:R-:W-:Y:S01]  /*01a0*/  MOV R8, UR10 ;  /* 0x0000000a00087c02 */ /* 0x000fe20008000f00 */
[----:B0-----:R-:W-:-:S04]  /*01b0*/  UIADD3 UR6, UP1, UPT, UR6, 0x20, URZ ;  /* 0x0000002006067890 */ /* 0x001fc8000ff3e0ff */
[----:B------:R-:W-:Y:S02]  /*01c0*/  UIADD3.X UR7, UPT, UPT, URZ, UR7, URZ, UP1, !UPT ;  /* 0x00000007ff077290 */ /* 0x000fe40008ffe4ff */
[----:B-1----:R-:W-:Y:S01]  /*01d0*/  UIADD3 UR4, UP2, UPT, UR4, 0x20, URZ ;  /* 0x0000002004047890 */ /* 0x002fe2000ff5e0ff */
[----:B------:R-:W-:-:S03]  /*01e0*/  MOV R2, UR6 ;  /* 0x0000000600027c02 */ /* 0x000fc60008000f00 */
[----:B------:R-:W-:Y:S01]  /*01f0*/  MOV R3, UR7 ;  /* 0x0000000700037c02 */ /* 0x000fe20008000f00 */
[----:B------:R-:W-:-:S12]  /*0200*/  UIADD3.X UR5, UPT, UPT, URZ, UR5, URZ, UP2, !UPT ;  /* 0x00000005ff057290 */ /* 0x000fd800097fe4ff */
.L_x_2:
[----:B------:R-:W-:Y:S01]  /*0210*/  MOV R4, UR4 ;  /* 0x0000000400047c02 */ /* 0x000fe20008000f00 */
[----:B------:R-:W2:Y:S01]  /*0220*/  LDG.E R16, desc[UR12][R2.64+-0x20] ;  /* 0xffffe00c02107981 */ /* 0x000ea2000c1e1900 */
[----:B------:R-:W-:-:S03]  /*0230*/  MOV R5, UR5 ;  /* 0x0000000500057c02 */ /* 0x000fc60008000f00 */
[----:B------:R-:W3:Y:S01]  /*0240*/  LDG.E R18, desc[UR12][R2.64+-0x1c] ;  /* 0xffffe40c02127981 */ /* 0x000ee2000c1e1900 */
[----:B------:R-:W-:-:S03]  /*0250*/  IMAD.WIDE R4, R6, 0x4, R4 ;  /* 0x0000000406047825 */ /* 0x000fc600078e0204 */
[----:B------:R-:W4:Y:S04]  /*0260*/  LDG.E R19, desc[UR12][R2.64+-0x18] ;  /* 0xffffe80c02137981 */ /* 0x000f28000c1e1900 */
[----:B------:R-:W2:Y:S04]  /*0270*/  LDG.E R17, desc[UR12][R4.64+-0x20] ;  /* 0xffffe00c04117981 */ /* 0x000ea8000c1e1900 */
[----:B------:R-:W3:Y:S04]  /*0280*/  LDG.E R25, desc[UR12][R4.64+-0x1c] ;  /* 0xffffe40c04197981 */ /* 0x000ee8000c1e1900 */
[----:B------:R-:W4:Y:S04]  /*0290*/  LDG.E R20, desc[UR12][R4.64+-0x18] ;  /* 0xffffe80c04147981 */ /* 0x000f28000c1e1900 */
[----:B------:R-:W5:Y:S04]  /*02a0*/  LDG.E R22, desc[UR12][R2.64+-0x14] ;  /* 0xffffec0c02167981 */ /* 0x000f68000c1e1900 */
        /* <DEDUP_REMOVED lines=8> */
[----:B------:R-:W5:Y:S01]  /*0330*/  LDG.E R14, desc[UR12][R4.64+-0x4] ;  /* 0xfffffc0c040e7981 */ /* 0x000f62000c1e1900 */
[----:B--2---:R-:W-:-:S03]  /*0340*/  FFMA R17, R16, R17, R15 ;  /* 0x0000001110117223 */ /* 0x004fc6000000000f */
[----:B------:R-:W2:Y:S04]  /*0350*/  LDG.E R15, desc[UR12][R2.64] ;  /* 0x0000000c020f7981 */ /* 0x000ea8000c1e1900 */
[----:B------:R-:W2:Y:S01]  /*0360*/  LDG.E R16, desc[UR12][R4.64] ;  /* 0x0000000c04107981 */ /* 0x000ea2000c1e1900 */
[----:B---3--:R-:W-:-:S03]  /*0370*/  FFMA R26, R18, R25, R17 ;  /* 0x00000019121a7223 */ /* 0x008fc60000000011 */
[----:B------:R-:W3:Y:S01]  /*0380*/  LDG.E R17, desc[UR12][R2.64+0x4] ;  /* 0x0000040c02117981 */ /* 0x000ee2000c1e1900 */
[----:B----4-:R-:W-:-:S03]  /*0390*/  FFMA R25, R19, R20, R26 ;  /* 0x0000001413197223 */ /* 0x010fc6000000001a */
[----:B------:R-:W3:Y:S04]  /*03a0*/  LDG.E R18, desc[UR12][R4.64+0x4] ;  /* 0x0000040c04127981 */ /* 0x000ee8000c1e1900 */
[----:B------:R-:W4:Y:S01]  /*03b0*/  LDG.E R19, desc[UR12][R2.64+0x8] ;  /* 0x0000080c02137981 */ /* 0x000f22000c1e1900 */
[----:B-----5:R-:W-:-:S03]  /*03c0*/  FFMA R26, R22, R21, R25 ;  /* 0x00000015161a7223 */ /* 0x020fc60000000019 */
[----:B------:R-:W4:Y:S04]  /*03d0*/  LDG.E R20, desc[UR12][R4.64+0x8] ;  /* 0x0000080c04147981 */ /* 0x000f28000c1e1900 */
[----:B------:R-:W5:Y:S01]  /*03e0*/  LDG.E R21, desc[UR12][R2.64+0xc] ;  /* 0x00000c0c02157981 */ /* 0x000f62000c1e1900 */
[----:B------:R-:W-:-:S03]  /*03f0*/  FFMA R26, R23, R24, R26 ;  /* 0x00000018171a7223 */ /* 0x000fc6000000001a */
[----:B------:R-:W5:Y:S04]  /*0400*/  LDG.E R22, desc[UR12][R4.64+0xc] ;  /* 0x00000c0c04167981 */ /* 0x000f68000c1e1900 */
[----:B------:R-:W5:Y:S01]  /*0410*/  LDG.E R23, desc[UR12][R2.64+0x10] ;  /* 0x0000100c02177981 */ /* 0x000f62000c1e1900 */
[----:B------:R-:W-:-:S03]  /*0420*/  FFMA R26, R9, R10, R26 ;  /* 0x0000000a091a7223 */ /* 0x000fc6000000001a */
[----:B------:R-:W5:Y:S04]  /*0430*/  LDG.E R24, desc[UR12][R4.64+0x10] ;  /* 0x0000100c04187981 */ /* 0x000f68000c1e1900 */
[----:B------:R-:W5:Y:S01]  /*0440*/  LDG.E R9, desc[UR12][R2.64+0x14] ;  /* 0x0000140c02097981 */ /* 0x000f62000c1e1900 */
[----:B------:R-:W-:-:S03]  /*0450*/  FFMA R28, R11, R12, R26 ;  /* 0x0000000c0b1c7223 */ /* 0x000fc6000000001a */
[----:B------:R-:W5:Y:S04]  /*0460*/  LDG.E R10, desc[UR12][R4.64+0x14] ;  /* 0x0000140c040a7981 */ /* 0x000f68000c1e1900 */
[----:B------:R-:W5:Y:S04]  /*0470*/  LDG.E R12, desc[UR12][R2.64+0x18] ;  /* 0x0000180c020c7981 */ /* 0x000f68000c1e1900 */
[----:B------:R-:W5:Y:S04]  /*0480*/  LDG.E R11, desc[UR12][R4.64+0x18] ;  /* 0x0000180c040b7981 */ /* 0x000f68000c1e1900 */
[----:B------:R-:W5:Y:S04]  /*0490*/  LDG.E R26, desc[UR12][R4.64+0x1c] ;  /* 0x00001c0c041a7981 */ /* 0x000f68000c1e1900 */
[----:B------:R0:W5:Y:S01]  /*04a0*/  LDG.E R25, desc[UR12][R2.64+0x1c] ;  /* 0x00001c0c02197981 */ /* 0x000162000c1e1900 */
[----:B------:R-:W-:Y:S01]  /*04b0*/  FFMA R14, R13, R14, R28 ;  /* 0x0000000e0d0e7223 */ /* 0x000fe2000000001c */
[----:B------:R-:W-:-:S04]  /*04c0*/  UIADD3 UR11, UPT, UPT, UR11, 0x10, URZ ;  /* 0x000000100b0b7890 */ /* 0x000fc8000fffe0ff */
[----:B------:R-:W-:Y:S01]  /*04d0*/  UISETP.NE.AND UP1, UPT, UR11, URZ, UPT ;  /* 0x000000ff0b00728c */ /* 0x000fe2000bf25270 */
[----:B0-----:R-:W-:Y:S02]  /*04e0*/  IADD3 R2, P0, PT, R2, 0x40, RZ ;  /* 0x0000004002027810 */ /* 0x001fe40007f1e0ff */
[----:B------:R-:W-:Y:S02]  /*04f0*/  IADD3 R6, PT, PT, R6, 0x10, RZ ;  /* 0x0000001006067810 */ /* 0x000fe40007ffe0ff */
[----:B------:R-:W-:Y:S01]  /*0500*/  IADD3.X R3, PT, PT, RZ, R3, RZ, P0, !PT ;  /* 0x00000003ff037210 */ /* 0x000fe200007fe4ff */
[----:B--2---:R-:W-:-:S04]  /*0510*/  FFMA R14, R15, R16, R14 ;  /* 0x000000100f0e7223 */ /* 0x004fc8000000000e */
[----:B---3--:R-:W-:-:S04]  /*0520*/  FFMA R14, R17, R18, R14 ;  /* 0x00000012110e7223 */ /* 0x008fc8000000000e */
[----:B----4-:R-:W-:-:S04]  /*0530*/  FFMA R14, R19, R20, R14 ;  /* 0x00000014130e7223 */ /* 0x010fc8000000000e */
[----:B-----5:R-:W-:-:S04]  /*0540*/  FFMA R14, R21, R22, R14 ;  /* 0x00000016150e7223 */ /* 0x020fc8000000000e */
[----:B------:R-:W-:-:S04]  /*0550*/  FFMA R14, R23, R24, R14 ;  /* 0x00000018170e7223 */ /* 0x000fc8000000000e */
[----:B------:R-:W-:-:S04]  /*0560*/  FFMA R9, R9, R10, R14 ;  /* 0x0000000a09097223 */ /* 0x000fc8000000000e */
[----:B------:R-:W-:-:S04]  /*0570*/  FFMA R12, R12, R11, R9 ;  /* 0x0000000b0c0c7223 */ /* 0x000fc80000000009 */
[----:B------:R-:W-:Y:S01]  /*0580*/  FFMA R15, R25, R26, R12 ;  /* 0x0000001a190f7223 */ /* 0x000fe2000000000c */
[----:B------:R-:W-:Y:S06]  /*0590*/  BRA.U UP1, `(.L_x_2) ;  /* 0xfffffffd011c7547 */ /* 0x000fec000b83ffff */
.L_x_1:
[----:B------:R-:W-:Y:S05]  /*05a0*/  BRA.U !UP0, `(.L_x_0) ;  /* 0x0000000508307547 */ /* 0x000fea000b800000 */
[----:B------:R-:W-:Y:S02]  /*05b0*/  UISETP.GE.U32.AND UP0, UPT, UR9, 0x8, UPT ;  /* 0x000000080900788c */ /* 0x000fe4000bf06070 */
[----:B------:R-:W-:-:S04]  /*05c0*/  ULOP3.LUT UR5, UR8, 0x7, URZ, 0xc0, !UPT ;  /* 0x0000000708057892 */ /* 0x000fc8000f8ec0ff */
[----:B------:R-:W-:-:S03]  /*05d0*/  UISETP.NE.AND UP1, UPT, UR5, URZ, UPT ;  /* 0x000000ff0500728c */ /* 0x000fc6000bf25270 */
[----:B------:R-:W-:Y:S08]  /*05e0*/  BRA.U !UP0, `(.L_x_3) ;  /* 0x0000000108787547 */ /* 0x000ff0000b800000 */
[----:B------:R-:W0:Y:S01]  /*05f0*/  LDC.64 R2, c[0x0][0x388] ;  /* 0x0000e200ff027b82 */ /* 0x000e220000000a00 */
[----:B------:R-:W-:-:S07]  /*0600*/  IADD3 R9, PT, PT, R7, R8, RZ ;  /* 0x0000000807097210 */ /* 0x000fce0007ffe0ff */
[----:B------:R-:W1:Y:S01]  /*0610*/  LDC.64 R4, c[0x0][0x390] ;  /* 0x0000e400ff047b82 */ /* 0x000e620000000a00 */
[----:B0-----:R-:W-:-:S05]  /*0620*/  IMAD.WIDE R2, R9, 0x4, R2 ;  /* 0x0000000409027825 */ /* 0x001fca00078e0202 */
[----:B------:R-:W2:Y:S01]  /*0630*/  LDG.E R11, desc[UR12][R2.64] ;  /* 0x0000000c020b7981 */ /* 0x000ea2000c1e1900 */
[----:B-1----:R-:W-:-:S03]  /*0640*/  IMAD.WIDE.U32 R4, R8, 0x4, R4 ;  /* 0x0000000408047825 */ /* 0x002fc600078e0004 */
[----:B------:R-:W3:Y:S04]  /*0650*/  LDG.E R12, desc[UR12][R2.64+0x4] ;  /* 0x0000040c020c7981 */ /* 0x000ee8000c1e1900 */
[----:B------:R-:W2:Y:S04]  /*0660*/  LDG.E R10, desc[UR12][R4.64] ;  /* 0x0000000c040a7981 */ /* 0x000ea8000c1e1900 */
[----:B------:R-:W3:Y:S04]  /*0670*/  LDG.E R13, desc[UR12][R4.64+0x4] ;  /* 0x0000040c040d7981 */ /* 0x000ee8000c1e1900 */
[----:B------:R-:W4:Y:S04]  /*0680*/  LDG.E R14, desc[UR12][R2.64+0x8] ;  /* 0x0000080c020e7981 */ /* 0x000f28000c1e1900 */
        /* <DEDUP_REMOVED lines=11> */
[----:B------:R-:W-:Y:S01]  /*0740*/  IADD3 R8, PT, PT, R8, 0x8, RZ ;  /* 0x0000000808087810 */ /* 0x000fe20007ffe0ff */
[----:B--2---:R-:W-:-:S04]  /*0750*/  FFMA R10, R10, R11, R15 ;  /* 0x0000000b0a0a7223 */ /* 0x004fc8000000000f */
[----:B---3--:R-:W-:-:S04]  /*0760*/  FFMA R10, R13, R12, R10 ;  /* 0x0000000c0d0a7223 */ /* 0x008fc8000000000a */
[----:B----4-:R-:W-:-:S04]  /*0770*/  FFMA R10, R17, R14, R10 ;  /* 0x0000000e110a7223 */ /* 0x010fc8000000000a */
[----:B-----5:R-:W-:-:S04]  /*0780*/  FFMA R10, R19, R16, R10 ;  /* 0x00000010130a7223 */ /* 0x020fc8000000000a */
[----:B------:R-:W-:-:S04]  /*0790*/  FFMA R10, R21, R18, R10 ;  /* 0x00000012150a7223 */ /* 0x000fc8000000000a */
[----:B------:R-:W-:-:S04]  /*07a0*/  FFMA R23, R23, R20, R10 ;  /* 0x0000001417177223 */ /* 0x000fc8000000000a */
[----:B------:R-:W-:-:S04]  /*07b0*/  FFMA R6, R6, R9, R23 ;  /* 0x0000000906067223 */ /* 0x000fc80000000017 */
[----:B------:R-:W-:-:S07]  /*07c0*/  FFMA R15, R25, R22, R6 ;  /* 0x00000016190f7223 */ /* 0x000fce0000000006 */
.L_x_3:
        /* <DEDUP_REMOVED lines=17> */
[----:B------:R-:W5:Y:S01]  /*08e0*/  LDG.E R17, desc[UR12][R2.64+0xc] ;  /* 0x00000c0c02117981 */ /* 0x000f62000c1e1900 */
[----:B------:R-:W-:Y:S01]  /*08f0*/  IADD3 R8, PT, PT, R8, 0x4, RZ ;  /* 0x0000000408087810 */ /* 0x000fe20007ffe0ff */
[----:B--2---:R-:W-:-:S04]  /*0900*/  FFMA R6, R6, R9, R15 ;  /* 0x0000000906067223 */ /* 0x004fc8000000000f */
[----:B---3--:R-:W-:-:S04]  /*0910*/  FFMA R6, R11, R10, R6 ;  /* 0x0000000a0b067223 */ /* 0x008fc80000000006 */
[----:B----4-:R-:W-:-:S04]  /*0920*/  FFMA R6, R13, R12, R6 ;  /* 0x0000000c0d067223 */ /* 0x010fc80000000006 */
[----:B-----5:R-:W-:-:S07]  /*0930*/  FFMA R15, R17, R14, R6 ;  /* 0x0000000e110f7223 */ /* 0x020fce0000000006 */
.L_x_4:
[----:B------:R-:W-:Y:S05]  /*0940*/  BRA.U !UP1, `(.L_x_0) ;  /* 0x0000000109487547 */ /* 0x000fea000b800000 */
[----:B------:R-:W0:Y:S01]  /*0950*/  LDC.64 R2, c[0x0][0x390] ;  /* 0x0000e400ff027b82 */ /* 0x000e220000000a00 */
[----:B------:R-:W-:Y:S01]  /*0960*/  IADD3 R7, PT, PT, R7, R8, RZ ;  /* 0x0000000807077210 */ /* 0x000fe20007ffe0ff */
[----:B------:R-:W-:-:S06]  /*0970*/  UIADD3 UR4, UPT, UPT, -UR4, URZ, URZ ;  /* 0x000000ff04047290 */ /* 0x000fcc000fffe1ff */
[----:B------:R-:W1:Y:S01]  /*0980*/  LDC.64 R10, c[0x0][0x388] ;  /* 0x0000e200ff0a7b82 */ /* 0x000e620000000a00 */
[----:B0-----:R-:W-:-:S03]  /*0990*/  IMAD.WIDE.U32 R2, R8, 0x4, R2 ;  /* 0x0000000408027825 */ /* 0x001fc600078e0002 */
[----:B------:R-:W-:Y:S02]  /*09a0*/  MOV R6, R2 ;  /* 0x0000000200067202 */ /* 0x000fe40000000f00 */
[----:B------:R-:W-:-:S07]  /*09b0*/  MOV R5, R3 ;  /* 0x0000000300057202 */ /* 0x000fce0000000f00 */
.L_x_5:
[----:B-1----:R-:W-:Y:S01]  /*09c0*/  IMAD.WIDE R2, R7, 0x4, R10 ;  /* 0x0000000407027825 */ /* 0x002fe200078e020a */
[----:B------:R-:W-:-:S05]  /*09d0*/  MOV R4, R6 ;  /* 0x0000000600047202 */ /* 0x000fca0000000f00 */
[----:B------:R-:W2:Y:S04]  /*09e0*/  LDG.E R2, desc[UR12][R2.64] ;  /* 0x0000000c02027981 */ /* 0x000ea8000c1e1900 */
[----:B------:R0:W2:Y:S01]  /*09f0*/  LDG.E R4, desc[UR12][R4.64] ;  /* 0x0000000c04047981 */ /* 0x0000a2000c1e1900 */
[----:B------:R-:W-:Y:S01]  /*0a00*/  UIADD3 UR4, UPT, UPT, UR4, 0x1, URZ ;  /* 0x0000000104047890 */ /* 0x000fe2000fffe0ff */
[----:B------:R-:W-:Y:S02]  /*0a10*/  IADD3 R6, P0, PT, R6, 0x4, RZ ;  /* 0x0000000406067810 */ /* 0x000fe40007f1e0ff */
[----:B------:R-:W-:Y:S01]  /*0a20*/  IADD3 R7, PT, PT, R7, 0x1, RZ ;  /* 0x0000000107077810 */ /* 0x000fe20007ffe0ff */
[----:B------:R-:W-:Y:S01]  /*0a30*/  UISETP.NE.AND UP0, UPT, UR4, URZ, UPT ;  /* 0x000000ff0400728c */ /* 0x000fe2000bf05270 */
[----:B0-----:R-:W-:Y:S01]  /*0a40*/  IADD3.X R5, PT, PT, RZ, R5, RZ, P0, !PT ;  /* 0x00000005ff057210 */ /* 0x001fe200007fe4ff */
[----:B--2---:R-:W-:-:S07]  /*0a50*/  FFMA R15, R4, R2, R15 ;  /* 0x00000002040f7223 */ /* 0x004fce000000000f */
[----:B------:R-:W-:Y:S05]  /*0a60*/  BRA.U UP0, `(.L_x_5) ;  /* 0xfffffffd00d47547 */ /* 0x000fea000b83ffff */
.L_x_0:
[----:B------:R-:W0:Y:S02]  /*0a70*/  LDC.64 R2, c[0x0][0x380] ;  /* 0x0000e000ff027b82 */ /* 0x000e240000000a00 */
[----:B0-----:R-:W-:-:S05]  /*0a80*/  IMAD.WIDE R2, R0, 0x4, R2 ;  /* 0x0000000400027825 */ /* 0x001fca00078e0202 */
[----:B------:R-:W-:Y:S01]  /*0a90*/  STG.E desc[UR12][R2.64], R15 ;  /* 0x0000000f02007986 */ /* 0x000fe2000c10190c */
[----:B------:R-:W-:Y:S05]  /*0aa0*/  EXIT ;  /* 0x000000000000794d */ /* 0x000fea0003800000 */
.L_x_6:
[----:B------:R-:W-:-:S00]  /*0ab0*/  BRA `(.L_x_6) ;  /* 0xfffffffc00fc7947 */ /* 0x000fc0000383ffff */
[----:B------:R-:W-:-:S00]  /*0ac0*/  NOP ;  /* 0x0000000000007918 */ /* 0x000fc00000000000 */
        /* <DEDUP_REMOVED lines=11> */
.L_x_7:


//--------------------- .nv.shared.reserved.0     --------------------------
	.section	.nv.shared.reserved.0,"aw",@nobits
	.weak		__nv_reservedSMEM_offset_0_alias
	.size		__nv_reservedSMEM_offset_0_alias, 0, 64
	.other		__nv_reservedSMEM_offset_0_alias,@"STO_CUDA_RESERVED_SHARED STV_DEFAULT"
__nv_reservedSMEM_offset_0_alias:
	.zero		0
	.zero		64


//--------------------- .nv.constant0._Z15matVecMulKernelPfS_S_4Dim2 --------------------------
	.section	.nv.constant0._Z15matVecMulKernelPfS_S_4Dim2,"a",@progbits
	.sectionflags	@""
	.align	4
.nv.constant0._Z15matVecMulKernelPfS_S_4Dim2:
	.zero		922


//--------------------- SYMBOLS --------------------------

	.type		.nv.reservedSmem.offset0,@object
	.size		.nv.reservedSmem.offset0,0x4
